	.headerflags	@"EF_CUDA_TEXMODE_UNIFIED EF_CUDA_64BIT_ADDRESS EF_CUDA_ACCELERATORS EF_CUDA_SM90 EF_CUDA_VIRTUAL_SM(EF_CUDA_SM90)"
	.elftype	@"ET_EXEC"


//--------------------- .nv.info                  --------------------------
	.section	.nv.info,"",@"SHT_CUDA_INFO"
	.align	4


	//----- nvinfo : EIATTR_REGCOUNT
	.align		4
        /*0000*/ 	.byte	0x04, 0x2f
        /*0002*/ 	.short	(.L_1 - .L_0)
	.align		4
.L_0:
        /*0004*/ 	.word	index@(triton_per_fused_add_div_mean_mul_rsub_sum_0)
        /*0008*/ 	.word	0x00000018


	//----- nvinfo : EIATTR_MIN_STACK_SIZE
	.align		4
.L_1:
        /*000c*/ 	.byte	0x04, 0x12
        /*000e*/ 	.short	(.L_3 - .L_2)
	.align		4
.L_2:
        /*0010*/ 	.word	index@(triton_per_fused_add_div_mean_mul_rsub_sum_0)
        /*0014*/ 	.word	0x00000000


	//----- nvinfo : EIATTR_FRAME_SIZE
	.align		4
.L_3:
        /*0018*/ 	.byte	0x04, 0x11
        /*001a*/ 	.short	(.L_5 - .L_4)
	.align		4
.L_4:
        /*001c*/ 	.word	index@(triton_per_fused_add_div_mean_mul_rsub_sum_0)
        /*0020*/ 	.word	0x00000000


	//----- nvinfo : EIATTR_MIN_STACK_SIZE
	.align		4
.L_5:
        /*0024*/ 	.byte	0x04, 0x12
        /*0026*/ 	.short	(.L_7 - .L_6)
	.align		4
.L_6:
        /*0028*/ 	.word	index@(triton_per_fused_add_div_mean_mul_rsub_sum_0)
        /*002c*/ 	.word	0x00000000
.L_7:


//--------------------- .nv.info.triton_per_fused_add_div_mean_mul_rsub_sum_0 --------------------------
	.section	.nv.info.triton_per_fused_add_div_mean_mul_rsub_sum_0,"",@"SHT_CUDA_INFO"
	.sectionflags	@""
	.align	4


	//----- nvinfo : EIATTR_CUDA_API_VERSION
	.align		4
        /*0000*/ 	.byte	0x04, 0x37
        /*0002*/ 	.short	(.L_9 - .L_8)
.L_8:
        /*0004*/ 	.word	0x0000007c


	//----- nvinfo : EIATTR_KPARAM_INFO
	.align		4
.L_9:
        /*0008*/ 	.byte	0x04, 0x17
        /*000a*/ 	.short	(.L_11 - .L_10)
.L_10:
        /*000c*/ 	.word	0x00000000
        /*0010*/ 	.short	0x0003
        /*0012*/ 	.short	0x0018
        /*0014*/ 	.byte	0x00, 0xf0, 0x11, 0x00


	//----- nvinfo : EIATTR_KPARAM_INFO
	.align		4
.L_11:
        /*0018*/ 	.byte	0x04, 0x17
        /*001a*/ 	.short	(.L_13 - .L_12)
.L_12:
        /*001c*/ 	.word	0x00000000
        /*0020*/ 	.short	0x0002
        /*0022*/ 	.short	0x0010
        /*0024*/ 	.byte	0x00, 0xf4, 0x21, 0x00


	//----- nvinfo : EIATTR_KPARAM_INFO
	.align		4
.L_13:
        /*0028*/ 	.byte	0x04, 0x17
        /*002a*/ 	.short	(.L_15 - .L_14)
.L_14:
        /*002c*/ 	.word	0x00000000
        /*0030*/ 	.short	0x0001
        /*0032*/ 	.short	0x0008
        /*0034*/ 	.byte	0x00, 0xf4, 0x21, 0x00


	//----- nvinfo : EIATTR_KPARAM_INFO
	.align		4
.L_15:
        /*0038*/ 	.byte	0x04, 0x17
        /*003a*/ 	.short	(.L_17 - .L_16)
.L_16:
        /*003c*/ 	.word	0x00000000
        /*0040*/ 	.short	0x0000
        /*0042*/ 	.short	0x0000
        /*0044*/ 	.byte	0x00, 0xf4, 0x21, 0x00


	//----- nvinfo : EIATTR_SPARSE_MMA_MASK
	.align		4
.L_17:
        /*0048*/ 	.byte	0x03, 0x50
        /*004a*/ 	.short	0x0000


	//----- nvinfo : EIATTR_MAXREG_COUNT
	.align		4
        /*004c*/ 	.byte	0x03, 0x1b
        /*004e*/ 	.short	0x00ff


	//----- nvinfo : EIATTR_COOP_GROUP_MASK_REGIDS
	.align		4
        /*0050*/ 	.byte	0x04, 0x29
        /*0052*/ 	.short	(.L_19 - .L_18)


	//   ....[0]....
.L_18:
        /*0054*/ 	.word	0xffffffff


	//   ....[1]....
        /*0058*/ 	.word	0xffffffff


	//   ....[2]....
        /*005c*/ 	.word	0xffffffff


	//   ....[3]....
        /*0060*/ 	.word	0xffffffff


	//   ....[4]....
        /*0064*/ 	.word	0xffffffff


	//   ....[5]....
        /*0068*/ 	.word	0xffffffff


	//   ....[6]....
        /*006c*/ 	.word	0xffffffff


	//   ....[7]....
        /*0070*/ 	.word	0xffffffff


	//   ....[8]....
        /*0074*/ 	.word	0xffffffff


	//   ....[9]....
        /*0078*/ 	.word	0xffffffff


	//   ....[10]....
        /*007c*/ 	.word	0xffffffff


	//   ....[11]....
        /*0080*/ 	.word	0xffffffff


	//   ....[12]....
        /*0084*/ 	.word	0xffffffff


	//   ....[13]....
        /*0088*/ 	.word	0xffffffff


	//   ....[14]....
        /*008c*/ 	.word	0xffffffff


	//   ....[15]....
        /*0090*/ 	.word	0xffffffff


	//   ....[16]....
        /*0094*/ 	.word	0xffffffff


	//   ....[17]....
        /*0098*/ 	.word	0xffffffff


	//----- nvinfo : EIATTR_COOP_GROUP_INSTR_OFFSETS
	.align		4
.L_19:
        /*009c*/ 	.byte	0x04, 0x28
        /*009e*/ 	.short	(.L_21 - .L_20)


	//   ....[0]....
.L_20:
        /*00a0*/ 	.word	0x00000640


	//   ....[1]....
        /*00a4*/ 	.word	0x000006d0


	//   ....[2]....
        /*00a8*/ 	.word	0x00000720


	//   ....[3]....
        /*00ac*/ 	.word	0x00000740


	//   ....[4]....
        /*00b0*/ 	.word	0x00000750


	//   ....[5]....
        /*00b4*/ 	.word	0x00000790


	//   ....[6]....
        /*00b8*/ 	.word	0x000007d0


	//   ....[7]....
        /*00bc*/ 	.word	0x000007e0


	//   ....[8]....
        /*00c0*/ 	.word	0x00000810


	//   ....[9]....
        /*00c4*/ 	.word	0x00000820


	//   ....[10]....
        /*00c8*/ 	.word	0x00000850


	//   ....[11]....
        /*00cc*/ 	.word	0x00000890


	//   ....[12]....
        /*00d0*/ 	.word	0x000008b0


	//   ....[13]....
        /*00d4*/ 	.word	0x000008f0


	//   ....[14]....
        /*00d8*/ 	.word	0x00000900


	//   ....[15]....
        /*00dc*/ 	.word	0x00000920


	//   ....[16]....
        /*00e0*/ 	.word	0x000009d0


	//   ....[17]....
        /*00e4*/ 	.word	0x00000a90


	//----- nvinfo : EIATTR_EXIT_INSTR_OFFSETS
	.align		4
.L_21:
        /*00e8*/ 	.byte	0x04, 0x1c
        /*00ea*/ 	.short	(.L_23 - .L_22)


	//   ....[0]....
.L_22:
        /*00ec*/ 	.word	0x00000b50


	//   ....[1]....
        /*00f0*/ 	.word	0x00000be0


	//----- nvinfo : EIATTR_REQNTID
	.align		4
.L_23:
        /*00f4*/ 	.byte	0x04, 0x10
        /*00f6*/ 	.short	(.L_25 - .L_24)
.L_24:
        /*00f8*/ 	.word	0x00000040
        /*00fc*/ 	.word	0x00000001
        /*0100*/ 	.word	0x00000001


	//----- nvinfo : EIATTR_CBANK_PARAM_SIZE
	.align		4
.L_25:
        /*0104*/ 	.byte	0x03, 0x19
        /*0106*/ 	.short	0x001c


	//----- nvinfo : EIATTR_PARAM_CBANK
	.align		4
        /*0108*/ 	.byte	0x04, 0x0a
        /*010a*/ 	.short	(.L_27 - .L_26)
	.align		4
.L_26:
        /*010c*/ 	.word	index@(.nv.constant0.triton_per_fused_add_div_mean_mul_rsub_sum_0)
        /*0110*/ 	.short	0x0210
        /*0112*/ 	.short	0x001c


	//----- nvinfo : EIATTR_SW_WAR
	.align		4
.L_27:
        /*0114*/ 	.byte	0x04, 0x36
        /*0116*/ 	.short	(.L_29 - .L_28)
.L_28:
        /*0118*/ 	.word	0x00000008
.L_29:


//--------------------- .nv.callgraph             --------------------------
	.section	.nv.callgraph,"",@"SHT_CUDA_CALLGRAPH"
	.align	4
	.sectionentsize	8
	.align		4
        /*0000*/ 	.word	0x00000000
	.align		4
        /*0004*/ 	.word	0xffffffff
	.align		4
        /*0008*/ 	.word	0x00000000
	.align		4
        /*000c*/ 	.word	0xfffffffe
	.align		4
        /*0010*/ 	.word	0x00000000
	.align		4
        /*0014*/ 	.word	0xfffffffd
	.align		4
        /*0018*/ 	.word	0x00000000
	.align		4
        /*001c*/ 	.word	0xfffffffc


//--------------------- .text.triton_per_fused_add_div_mean_mul_rsub_sum_0 --------------------------
	.section	.text.triton_per_fused_add_div_mean_mul_rsub_sum_0,"ax",@progbits
	.sectionflags	@"SHF_BARRIERS=1"
	.align	128
        .global         triton_per_fused_add_div_mean_mul_rsub_sum_0
        .type           triton_per_fused_add_div_mean_mul_rsub_sum_0,@function
        .size           triton_per_fused_add_div_mean_mul_rsub_sum_0,(.L_x_1 - triton_per_fused_add_div_mean_mul_rsub_sum_0)
        .other          triton_per_fused_add_div_mean_mul_rsub_sum_0,@"STO_CUDA_ENTRY STV_DEFAULT"
triton_per_fused_add_div_mean_mul_rsub_sum_0:
.text.triton_per_fused_add_div_mean_mul_rsub_sum_0:
[----:B------:R-:W0:Y:S02]  /*0000*/  LDC R1, c[0x0][0x28] ;  /* 0x00000a00ff017b82 */ /* 0x000e240000000800 */
[----:B------:R-:W1:Y:S01]  /*0010*/  S2R R14, SR_TID.X ;  /* 0x00000000000e7919 */ /* 0x000e620000002100 */
[----:B------:R-:W2:Y:S01]  /*0020*/  LDC.64 R8, c[0x0][0x218] ;  /* 0x00008600ff087b82 */ /* 0x000ea20000000a00 */
[----:B------:R-:W-:-:S07]  /*0030*/  ULDC.64 UR6, c[0x0][0x208] ;  /* 0x0000820000067ab9 */ /* 0x000fce0000000a00 */
[----:B------:R-:W3:Y:S01]  /*0040*/  LDC.64 R4, c[0x0][0x220] ;  /* 0x00008800ff047b82 */ /* 0x000ee20000000a00 */
[----:B-1----:R-:W-:-:S04]  /*0050*/  SHF.L.U32 R0, R14, 0x2, RZ ;  /* 0x000000020e007819 */ /* 0x002fc800000006ff */
[----:B------:R-:W-:-:S05]  /*0060*/  LOP3.LUT R7, R0, 0xfc, RZ, 0xc0, !PT ;  /* 0x000000fc00077812 */ /* 0x000fca00078ec0ff */
[----:B--2---:R-:W-:-:S06]  /*0070*/  IMAD.WIDE.U32 R8, R7, 0x4, R8 ;  /* 0x0000000407087825 */ /* 0x004fcc00078e0008 */
[----:B------:R-:W2:Y:S01]  /*0080*/  LDG.E.128 R8, desc[UR6][R8.64] ;  /* 0x0000000608087981 */ /* 0x000ea2000c1e1d00 */
[----:B---3--:R-:W-:-:S06]  /*0090*/  IMAD.WIDE.U32 R4, R7, 0x4, R4 ;  /* 0x0000000407047825 */ /* 0x008fcc00078e0004 */
[----:B------:R-:W3:Y:S01]  /*00a0*/  LDG.E.128 R4, desc[UR6][R4.64] ;  /* 0x0000000604047981 */ /* 0x000ee2000c1e1d00 */
[----:B------:R-:W1:Y:S01]  /*00b0*/  S2UR UR5, SR_CgaCtaId ;  /* 0x00000000000579c3 */ /* 0x000e620000008800 */
[----:B------:R-:W-:Y:S02]  /*00c0*/  UMOV UR4, 0x400 ;  /* 0x0000040000047882 */ /* 0x000fe40000000000 */
[----:B-1----:R-:W-:Y:S01]  /*00d0*/  UPRMT UR4, UR5, 0x654, UR4 ;  /* 0x0000065405047896 */ /* 0x002fe20008000004 */
[----:B--2---:R-:W-:Y:S01]  /*00e0*/  FADD R13, RZ, -R8 ;  /* 0x80000008ff0d7221 */ /* 0x004fe20000000000 */
[----:B------:R-:W-:Y:S01]  /*00f0*/  FADD R10, RZ, -R10 ;  /* 0x8000000aff0a7221 */ /* 0x000fe20000000000 */
[----:B------:R-:W-:Y:S02]  /*0100*/  FADD R11, RZ, -R11 ;  /* 0x8000000bff0b7221 */ /* 0x000fe40000000000 */
[----:B------:R-:W-:Y:S01]  /*0110*/  FMUL R15, R13, 1.4426950216293334961 ;  /* 0x3fb8aa3b0d0f7820 */ /* 0x000fe20000400000 */
[----:B------:R-:W-:Y:S01]  /*0120*/  FADD R13, RZ, -R9 ;  /* 0x80000009ff0d7221 */ /* 0x000fe20000000000 */
[----:B------:R-:W-:Y:S01]  /*0130*/  FMUL R10, R10, 1.4426950216293334961 ;  /* 0x3fb8aa3b0a0a7820 */ /* 0x000fe20000400000 */
[----:B------:R-:W-:-:S02]  /*0140*/  FMUL R16, R11, 1.4426950216293334961 ;  /* 0x3fb8aa3b0b107820 */ /* 0x000fc40000400000 */
[----:B------:R-:W-:Y:S01]  /*0150*/  FMUL R13, R13, 1.4426950216293334961 ;  /* 0x3fb8aa3b0d0d7820 */ /* 0x000fe20000400000 */
[----:B------:R-:W-:Y:S02]  /*0160*/  FSETP.GEU.AND P0, PT, R15, -126, PT ;  /* 0xc2fc00000f00780b */ /* 0x000fe40003f0e000 */
[----:B------:R-:W-:Y:S02]  /*0170*/  FSETP.GEU.AND P2, PT, R10, -126, PT ;  /* 0xc2fc00000a00780b */ /* 0x000fe40003f4e000 */
[----:B------:R-:W-:Y:S02]  /*0180*/  FSETP.GEU.AND P1, PT, R13, -126, PT ;  /* 0xc2fc00000d00780b */ /* 0x000fe40003f2e000 */
[----:B------:R-:W-:-:S07]  /*0190*/  FSETP.GEU.AND P3, PT, R16, -126, PT ;  /* 0xc2fc00001000780b */ /* 0x000fce0003f6e000 */
[----:B------:R-:W-:Y:S02]  /*01a0*/  @!P0 FMUL R15, R15, 0.5 ;  /* 0x3f0000000f0f8820 */ /* 0x000fe40000400000 */
[----:B------:R-:W-:Y:S02]  /*01b0*/  @!P2 FMUL R10, R10, 0.5 ;  /* 0x3f0000000a0aa820 */ /* 0x000fe40000400000 */
[----:B------:R-:W-:Y:S01]  /*01c0*/  @!P1 FMUL R13, R13, 0.5 ;  /* 0x3f0000000d0d9820 */ /* 0x000fe20000400000 */
[----:B------:R-:W1:Y:S01]  /*01d0*/  MUFU.EX2 R8, R15 ;  /* 0x0000000f00087308 */ /* 0x000e620000000800 */
[----:B------:R-:W-:-:S07]  /*01e0*/  @!P3 FMUL R16, R16, 0.5 ;  /* 0x3f0000001010b820 */ /* 0x000fce0000400000 */
[----:B------:R2:W4:Y:S01]  /*01f0*/  MUFU.EX2 R9, R13 ;  /* 0x0000000d00097308 */ /* 0x0005220000000800 */
[----:B-1----:R-:W-:-:S07]  /*0200*/  @!P0 FMUL R8, R8, R8 ;  /* 0x0000000808088220 */ /* 0x002fce0000400000 */
[----:B------:R1:W5:Y:S01]  /*0210*/  MUFU.EX2 R11, R10 ;  /* 0x0000000a000b7308 */ /* 0x0003620000000800 */
[----:B--2---:R-:W-:Y:S01]  /*0220*/  HFMA2.MMA R13, -RZ, RZ, 1.625, 0 ;  /* 0x3e800000ff0d7435 */ /* 0x004fe200000001ff */
[----:B------:R-:W-:Y:S01]  /*0230*/  FADD R8, R8, 1 ;  /* 0x3f80000008087421 */ /* 0x000fe20000000000 */
[----:B----4-:R-:W-:-:S05]  /*0240*/  @!P1 FMUL R9, R9, R9 ;  /* 0x0000000909099220 */ /* 0x010fca0000400000 */
[----:B------:R2:W4:Y:S01]  /*0250*/  MUFU.EX2 R17, R16 ;  /* 0x0000001000117308 */ /* 0x0005220000000800 */
[----:B------:R-:W-:Y:S01]  /*0260*/  FSETP.GT.AND P0, PT, R8, 8.50705917302346158658e+37, PT ;  /* 0x7e8000000800780b */ /* 0x000fe20003f04000 */
[----:B------:R-:W-:-:S03]  /*0270*/  FADD R15, R9, 1 ;  /* 0x3f800000090f7421 */ /* 0x000fc60000000000 */
[----:B-1----:R-:W-:Y:S01]  /*0280*/  FSEL R10, R13, 1, P0 ;  /* 0x3f8000000d0a7808 */ /* 0x002fe20000000000 */
[----:B-----5:R-:W-:Y:S01]  /*0290*/  @!P2 FMUL R11, R11, R11 ;  /* 0x0000000b0b0ba220 */ /* 0x020fe20000400000 */
[----:B------:R-:W-:-:S03]  /*02a0*/  FSETP.GT.AND P1, PT, R15, 8.50705917302346158658e+37, PT ;  /* 0x7e8000000f00780b */ /* 0x000fc60003f24000 */
[----:B------:R-:W-:Y:S01]  /*02b0*/  FADD R11, R11, 1 ;  /* 0x3f8000000b0b7421 */ /* 0x000fe20000000000 */
[----:B--2---:R-:W-:-:S03]  /*02c0*/  FSEL R16, R13, 1, P1 ;  /* 0x3f8000000d107808 */ /* 0x004fc60000800000 */
[----:B------:R-:W-:Y:S01]  /*02d0*/  @P0 FMUL R8, R8, 0.25 ;  /* 0x3e80000008080820 */ /* 0x000fe20000400000 */
[----:B----4-:R-:W-:Y:S01]  /*02e0*/  @!P3 FMUL R17, R17, R17 ;  /* 0x000000111111b220 */ /* 0x010fe20000400000 */
[----:B------:R-:W-:Y:S02]  /*02f0*/  FSETP.GT.AND P2, PT, R11, 8.50705917302346158658e+37, PT ;  /* 0x7e8000000b00780b */ /* 0x000fe40003f44000 */
[----:B------:R-:W1:Y:S01]  /*0300*/  MUFU.RCP R9, R8 ;  /* 0x0000000800097308 */ /* 0x000e620000001000 */
[----:B------:R-:W-:Y:S01]  /*0310*/  FADD R17, R17, 1 ;  /* 0x3f80000011117421 */ /* 0x000fe20000000000 */
[----:B------:R-:W-:-:S04]  /*0320*/  @P1 FMUL R15, R15, 0.25 ;  /* 0x3e8000000f0f1820 */ /* 0x000fc80000400000 */
[----:B------:R-:W-:Y:S02]  /*0330*/  FSETP.GT.AND P4, PT, R17, 8.50705917302346158658e+37, PT ;  /* 0x7e8000001100780b */ /* 0x000fe40003f84000 */
[----:B------:R-:W2:Y:S03]  /*0340*/  MUFU.RCP R15, R15 ;  /* 0x0000000f000f7308 */ /* 0x000ea60000001000 */
[----:B------:R-:W-:Y:S01]  /*0350*/  @P2 FMUL R11, R11, 0.25 ;  /* 0x3e8000000b0b2820 */ /* 0x000fe20000400000 */
[----:B-1----:R-:W-:Y:S01]  /*0360*/  FMUL R9, R9, R10 ;  /* 0x0000000a09097220 */ /* 0x002fe20000400000 */
[----:B------:R-:W-:-:S04]  /*0370*/  FSEL R10, R13, 1, P4 ;  /* 0x3f8000000d0a7808 */ /* 0x000fc80002000000 */
[----:B------:R-:W1:Y:S02]  /*0380*/  MUFU.RCP R11, R11 ;  /* 0x0000000b000b7308 */ /* 0x000e640000001000 */
[----:B------:R-:W-:Y:S01]  /*0390*/  @P4 FMUL R17, R17, 0.25 ;  /* 0x3e80000011114820 */ /* 0x000fe20000400000 */
[----:B------:R-:W-:Y:S01]  /*03a0*/  FSETP.NAN.AND P4, PT, R9, R9, PT ;  /* 0x000000090900720b */ /* 0x000fe20003f88000 */
[----:B--2---:R-:W-:-:S04]  /*03b0*/  FMUL R8, R15, R16 ;  /* 0x000000100f087220 */ /* 0x004fc80000400000 */
[----:B------:R-:W2:Y:S01]  /*03c0*/  MUFU.RCP R17, R17 ;  /* 0x0000001100117308 */ /* 0x000ea20000001000 */
[----:B------:R-:W-:Y:S02]  /*03d0*/  FSEL R16, R13, 1, P2 ;  /* 0x3f8000000d107808 */ /* 0x000fe40001000000 */
[----:B------:R-:W-:Y:S02]  /*03e0*/  FSETP.GT.AND P2, PT, R9, 9.9999999747524270788e-07, PT ;  /* 0x358637bd0900780b */ /* 0x000fe40003f44000 */
[C---:B------:R-:W-:Y:S01]  /*03f0*/  FSETP.GT.AND P3, PT, R8.reuse, 9.9999999747524270788e-07, PT ;  /* 0x358637bd0800780b */ /* 0x040fe20003f64000 */
[----:B-1----:R-:W-:Y:S01]  /*0400*/  FMUL R11, R11, R16 ;  /* 0x000000100b0b7220 */ /* 0x002fe20000400000 */
[----:B------:R-:W-:-:S04]  /*0410*/  FSETP.NAN.AND P5, PT, R8, R8, PT ;  /* 0x000000080800720b */ /* 0x000fc80003fa8000 */
[----:B------:R-:W-:Y:S01]  /*0420*/  FSETP.GT.AND P1, PT, R11, 9.9999999747524270788e-07, PT ;  /* 0x358637bd0b00780b */ /* 0x000fe20003f24000 */
[----:B--2---:R-:W-:-:S04]  /*0430*/  FMUL R10, R17, R10 ;  /* 0x0000000a110a7220 */ /* 0x004fc80000400000 */
[----:B------:R-:W-:Y:S02]  /*0440*/  @!P2 FSEL R9, R9, 9.9999999747524270788e-07, P4 ;  /* 0x358637bd0909a808 */ /* 0x000fe40002000000 */
[----:B------:R-:W-:Y:S02]  /*0450*/  @!P3 FSEL R8, R8, 9.9999999747524270788e-07, P5 ;  /* 0x358637bd0808b808 */ /* 0x000fe40002800000 */
[----:B------:R-:W-:Y:S02]  /*0460*/  FSETP.GT.AND P0, PT, R10, 9.9999999747524270788e-07, PT ;  /* 0x358637bd0a00780b */ /* 0x000fe40003f04000 */
[----:B------:R-:W-:Y:S02]  /*0470*/  FSETP.NAN.AND P3, PT, R11, R11, PT ;  /* 0x0000000b0b00720b */ /* 0x000fe40003f68000 */
[----:B------:R-:W-:Y:S02]  /*0480*/  FSETP.GEU.AND P2, PT, R8, 0.99999898672103881836, PT ;  /* 0x3f7fffef0800780b */ /* 0x000fe40003f4e000 */
[----:B------:R-:W-:-:S02]  /*0490*/  FSETP.NAN.AND P4, PT, R10, R10, PT ;  /* 0x0000000a0a00720b */ /* 0x000fc40003f88000 */
[----:B------:R-:W-:Y:S02]  /*04a0*/  @!P1 FSEL R11, R11, 9.9999999747524270788e-07, P3 ;  /* 0x358637bd0b0b9808 */ /* 0x000fe40001800000 */
[----:B------:R-:W-:Y:S02]  /*04b0*/  FSETP.GEU.AND P1, PT, R9, 0.99999898672103881836, PT ;  /* 0x3f7fffef0900780b */ /* 0x000fe40003f2e000 */
[----:B------:R-:W-:Y:S02]  /*04c0*/  FSETP.NAN.AND P5, PT, R8, R8, PT ;  /* 0x000000080800720b */ /* 0x000fe40003fa8000 */
[----:B------:R-:W-:Y:S02]  /*04d0*/  @!P0 FSEL R10, R10, 9.9999999747524270788e-07, P4 ;  /* 0x358637bd0a0a8808 */ /* 0x000fe40002000000 */
[----:B------:R-:W-:Y:S02]  /*04e0*/  FSETP.GEU.AND P0, PT, R11, 0.99999898672103881836, PT ;  /* 0x3f7fffef0b00780b */ /* 0x000fe40003f0e000 */
[----:B------:R-:W-:-:S02]  /*04f0*/  FSETP.GEU.AND P3, PT, R10, 0.99999898672103881836, PT ;  /* 0x3f7fffef0a00780b */ /* 0x000fc40003f6e000 */
[----:B------:R-:W-:Y:S02]  /*0500*/  FSETP.NAN.AND P4, PT, R9, R9, PT ;  /* 0x000000090900720b */ /* 0x000fe40003f88000 */
[----:B------:R-:W-:Y:S02]  /*0510*/  @P2 FSEL R8, R8, 0.99999898672103881836, P5 ;  /* 0x3f7fffef08082808 */ /* 0x000fe40002800000 */
[----:B------:R-:W-:Y:S02]  /*0520*/  FSETP.NAN.AND P2, PT, R11, R11, PT ;  /* 0x0000000b0b00720b */ /* 0x000fe40003f48000 */
[----:B------:R-:W-:Y:S01]  /*0530*/  @P1 FSEL R9, R9, 0.99999898672103881836, P4 ;  /* 0x3f7fffef09091808 */ /* 0x000fe20002000000 */
[----:B---3--:R-:W-:Y:S01]  /*0540*/  FMUL R13, R5, R8 ;  /* 0x00000008050d7220 */ /* 0x008fe20000400000 */
[----:B------:R-:W-:Y:S01]  /*0550*/  FSETP.NAN.AND P1, PT, R10, R10, PT ;  /* 0x0000000a0a00720b */ /* 0x000fe20003f28000 */
[----:B------:R-:W-:Y:S01]  /*0560*/  FADD R20, -R8, 1 ;  /* 0x3f80000008147421 */ /* 0x000fe20000000100 */
[----:B------:R-:W-:Y:S01]  /*0570*/  @P0 FSEL R11, R11, 0.99999898672103881836, P2 ;  /* 0x3f7fffef0b0b0808 */ /* 0x000fe20001000000 */
[----:B------:R-:W-:Y:S01]  /*0580*/  FFMA R13, R4, R9, R13 ;  /* 0x00000009040d7223 */ /* 0x000fe2000000000d */
[----:B------:R-:W-:Y:S01]  /*0590*/  @P3 FSEL R10, R10, 0.99999898672103881836, P1 ;  /* 0x3f7fffef0a0a3808 */ /* 0x000fe20000800000 */
[----:B------:R-:W-:Y:S01]  /*05a0*/  FADD R17, -R9, 1 ;  /* 0x3f80000009117421 */ /* 0x000fe20000000100 */
[----:B------:R-:W-:Y:S01]  /*05b0*/  FMUL R21, R5, R20 ;  /* 0x0000001405157220 */ /* 0x000fe20000400000 */
[----:B------:R-:W-:Y:S01]  /*05c0*/  FFMA R16, R6, R11, R13 ;  /* 0x0000000b06107223 */ /* 0x000fe2000000000d */
[----:B------:R-:W-:Y:S01]  /*05d0*/  FADD R19, -R11, 1 ;  /* 0x3f8000000b137421 */ /* 0x000fe20000000100 */
[----:B------:R-:W-:Y:S01]  /*05e0*/  FADD R20, -R10, 1 ;  /* 0x3f8000000a147421 */ /* 0x000fe20000000100 */
[C---:B------:R-:W-:Y:S01]  /*05f0*/  FFMA R17, R4.reuse, R17, R21 ;  /* 0x0000001104117223 */ /* 0x040fe20000000015 */
[----:B------:R-:W-:Y:S01]  /*0600*/  FFMA R16, R7, R10, R16 ;  /* 0x0000000a07107223 */ /* 0x000fe20000000010 */
[----:B------:R-:W-:Y:S01]  /*0610*/  FADD R5, -R5, 1 ;  /* 0x3f80000005057421 */ /* 0x000fe20000000100 */
[----:B------:R-:W-:Y:S01]  /*0620*/  FADD R4, -R4, 1 ;  /* 0x3f80000004047421 */ /* 0x000fe20000000100 */
[----:B------:R-:W-:-:S02]  /*0630*/  LOP3.LUT P1, RZ, R14, 0x1f, RZ, 0xc0, !PT ;  /* 0x0000001f0eff7812 */ /* 0x000fc4000782c0ff */
[----:B------:R-:W1:Y:S01]  /*0640*/  SHFL.BFLY PT, R13, R16, 0x10, 0x1f ;  /* 0x0e001f00100d7f89 */ /* 0x000e6200000e0000 */
[----:B------:R-:W-:Y:S01]  /*0650*/  FMUL R8, R8, R5 ;  /* 0x0000000508087220 */ /* 0x000fe20000400000 */
[----:B------:R-:W-:-:S03]  /*0660*/  ISETP.GE.AND P2, PT, R14, 0x2, PT ;  /* 0x000000020e00780c */ /* 0x000fc60003f46270 */
[----:B------:R-:W-:Y:S01]  /*0670*/  FFMA R8, R9, R4, R8 ;  /* 0x0000000409087223 */ /* 0x000fe20000000008 */
[----:B------:R-:W-:-:S04]  /*0680*/  SHF.R.U32.HI R4, RZ, 0x3, R14 ;  /* 0x00000003ff047819 */ /* 0x000fc8000001160e */
[----:B------:R-:W-:Y:S01]  /*0690*/  LOP3.LUT R4, R4, 0x4, RZ, 0xc0, !PT ;  /* 0x0000000404047812 */ /* 0x000fe200078ec0ff */
[----:B-1----:R-:W-:Y:S01]  /*06a0*/  FADD R13, R16, R13 ;  /* 0x0000000d100d7221 */ /* 0x002fe20000000000 */
[C---:B------:R-:W-:Y:S01]  /*06b0*/  FFMA R16, R6.reuse, R19, R17 ;  /* 0x0000001306107223 */ /* 0x040fe20000000011 */
[----:B------:R-:W-:-:S03]  /*06c0*/  FADD R6, -R6, 1 ;  /* 0x3f80000006067421 */ /* 0x000fc60000000100 */
[----:B------:R-:W1:Y:S01]  /*06d0*/  SHFL.BFLY PT, R18, R13, 0x8, 0x1f ;  /* 0x0d001f000d127f89 */ /* 0x000e6200000e0000 */
[C---:B------:R-:W-:Y:S01]  /*06e0*/  FFMA R20, R7.reuse, R20, R16 ;  /* 0x0000001407147223 */ /* 0x040fe20000000010 */
[----:B------:R-:W-:Y:S01]  /*06f0*/  FADD R7, -R7, 1 ;  /* 0x3f80000007077421 */ /* 0x000fe20000000100 */
[----:B------:R-:W-:-:S04]  /*0700*/  FFMA R11, R11, R6, R8 ;  /* 0x000000060b0b7223 */ /* 0x000fc80000000008 */
[----:B------:R-:W-:-:S05]  /*0710*/  FFMA R11, R10, R7, R11 ;  /* 0x000000070a0b7223 */ /* 0x000fca000000000b */
[----:B------:R-:W2:Y:S01]  /*0720*/  SHFL.BFLY PT, R6, R11, 0x10, 0x1f ;  /* 0x0e001f000b067f89 */ /* 0x000ea200000e0000 */
[----:B-1----:R-:W-:-:S03]  /*0730*/  FADD R18, R13, R18 ;  /* 0x000000120d127221 */ /* 0x002fc60000000000 */
[----:B------:R-:W1:Y:S04]  /*0740*/  SHFL.BFLY PT, R13, R20, 0x10, 0x1f ;  /* 0x0e001f00140d7f89 */ /* 0x000e6800000e0000 */
[----:B------:R-:W3:Y:S01]  /*0750*/  SHFL.BFLY PT, R15, R18, 0x4, 0x1f ;  /* 0x0c801f00120f7f89 */ /* 0x000ee200000e0000 */
[----:B--2---:R-:W-:Y:S01]  /*0760*/  FADD R10, R11, R6 ;  /* 0x000000060b0a7221 */ /* 0x004fe20000000000 */
[----:B------:R-:W-:-:S04]  /*0770*/  LOP3.LUT R6, R14, 0x1, RZ, 0xc0, !PT ;  /* 0x000000010e067812 */ /* 0x000fc800078ec0ff */
[----:B------:R-:W-:Y:S01]  /*0780*/  ISETP.NE.U32.AND P0, PT, R6, 0x1, PT ;  /* 0x000000010600780c */ /* 0x000fe20003f05070 */
[----:B------:R-:W-:Y:S03]  /*0790*/  SHFL.BFLY PT, R9, R10, 0x8, 0x1f ;  /* 0x0d001f000a097f89 */ /* 0x000fe600000e0000 */
[----:B------:R-:W-:Y:S01]  /*07a0*/  ISETP.LT.AND P0, PT, R14, 0x2, P0 ;  /* 0x000000020e00780c */ /* 0x000fe20000701270 */
[----:B-1----:R-:W-:Y:S01]  /*07b0*/  FADD R17, R20, R13 ;  /* 0x0000000d14117221 */ /* 0x002fe20000000000 */
[----:B---3--:R-:W-:-:S04]  /*07c0*/  FADD R15, R18, R15 ;  /* 0x0000000f120f7221 */ /* 0x008fc80000000000 */
[----:B------:R-:W1:Y:S04]  /*07d0*/  SHFL.BFLY PT, R18, R17, 0x8, 0x1f ;  /* 0x0d001f0011127f89 */ /* 0x000e6800000e0000 */
[----:B------:R-:W2:Y:S01]  /*07e0*/  SHFL.BFLY PT, R16, R15, 0x2, 0x1f ;  /* 0x0c401f000f107f89 */ /* 0x000ea200000e0000 */
[----:B-1----:R-:W-:Y:S01]  /*07f0*/  FADD R18, R17, R18 ;  /* 0x0000001211127221 */ /* 0x002fe20000000000 */
[----:B--2---:R-:W-:-:S04]  /*0800*/  FADD R16, R15, R16 ;  /* 0x000000100f107221 */ /* 0x004fc80000000000 */
[----:B------:R-:W1:Y:S04]  /*0810*/  SHFL.BFLY PT, R5, R18, 0x4, 0x1f ;  /* 0x0c801f0012057f89 */ /* 0x000e6800000e0000 */
[----:B------:R-:W2:Y:S01]  /*0820*/  SHFL.BFLY PT, R13, R16, 0x1, 0x1f ;  /* 0x0c201f00100d7f89 */ /* 0x000ea200000e0000 */
[----:B-1----:R-:W-:Y:S01]  /*0830*/  FADD R18, R18, R5 ;  /* 0x0000000512127221 */ /* 0x002fe20000000000 */
[----:B--2---:R-:W-:-:S04]  /*0840*/  FADD R13, R16, R13 ;  /* 0x0000000d100d7221 */ /* 0x004fc80000000000 */
[----:B------:R-:W1:Y:S04]  /*0850*/  SHFL.BFLY PT, R5, R18, 0x2, 0x1f ;  /* 0x0c401f0012057f89 */ /* 0x000e6800000e0000 */
[----:B------:R2:W-:Y:S01]  /*0860*/  @!P1 STS [R4+UR4], R13 ;  /* 0x0000000d04009988 */ /* 0x0005e20008000804 */
[----:B------:R-:W-:Y:S01]  /*0870*/  BAR.SYNC.DEFER_BLOCKING 0x0 ;  /* 0x0000000000007b1d */ /* 0x000fe20000010000 */
[----:B--2---:R-:W-:-:S05]  /*0880*/  FADD R13, R10, R9 ;  /* 0x000000090a0d7221 */ /* 0x004fca0000000000 */
[----:B------:R-:W2:Y:S01]  /*0890*/  SHFL.BFLY PT, R16, R13, 0x4, 0x1f ;  /* 0x0c801f000d107f89 */ /* 0x000ea200000e0000 */
[----:B-1----:R-:W-:-:S05]  /*08a0*/  FADD R7, R18, R5 ;  /* 0x0000000512077221 */ /* 0x002fca0000000000 */
[----:B------:R-:W1:Y:S04]  /*08b0*/  SHFL.BFLY PT, R8, R7, 0x1, 0x1f ;  /* 0x0c201f0007087f89 */ /* 0x000e6800000e0000 */
[----:B------:R-:W3:Y:S01]  /*08c0*/  @!P2 LDS R12, [R0+UR4] ;  /* 0x00000004000ca984 */ /* 0x000ee20008000800 */
[----:B--2---:R-:W-:Y:S01]  /*08d0*/  FADD R16, R13, R16 ;  /* 0x000000100d107221 */ /* 0x004fe20000000000 */
[----:B-1----:R-:W-:-:S04]  /*08e0*/  FADD R9, R7, R8 ;  /* 0x0000000807097221 */ /* 0x002fc80000000000 */
[----:B------:R-:W1:Y:S04]  /*08f0*/  SHFL.BFLY PT, R7, R16, 0x2, 0x1f ;  /* 0x0c401f0010077f89 */ /* 0x000e6800000e0000 */
[----:B---3--:R-:W2:Y:S01]  /*0900*/  SHFL.BFLY PT, R5, R12, 0x1, 0x1f ;  /* 0x0c201f000c057f89 */ /* 0x008ea200000e0000 */
[----:B-1----:R-:W-:-:S05]  /*0910*/  FADD R10, R16, R7 ;  /* 0x00000007100a7221 */ /* 0x002fca0000000000 */
[----:B------:R-:W1:Y:S01]  /*0920*/  SHFL.BFLY PT, R7, R10, 0x1, 0x1f ;  /* 0x0c201f000a077f89 */ /* 0x000e6200000e0000 */
[----:B--2---:R-:W-:-:S05]  /*0930*/  FADD R5, R12, R5 ;  /* 0x000000050c057221 */ /* 0x004fca0000000000 */
[----:B------:R-:W-:Y:S01]  /*0940*/  @P0 STS [R0+UR4], R5 ;  /* 0x0000000500000988 */ /* 0x000fe20008000804 */
[----:B------:R-:W-:Y:S01]  /*0950*/  BAR.SYNC.DEFER_BLOCKING 0x0 ;  /* 0x0000000000007b1d */ /* 0x000fe20000010000 */
[----:B-1----:R-:W-:-:S05]  /*0960*/  FADD R11, R10, R7 ;  /* 0x000000070a0b7221 */ /* 0x002fca0000000000 */
[----:B------:R-:W1:Y:S02]  /*0970*/  LDS R6, [UR4] ;  /* 0x00000004ff067984 */ /* 0x000e640008000800 */
[----:B------:R-:W-:Y:S06]  /*0980*/  BAR.SYNC.DEFER_BLOCKING 0x0 ;  /* 0x0000000000007b1d */ /* 0x000fec0000010000 */
[----:B------:R-:W-:Y:S02]  /*0990*/  @!P1 STS [R4+UR4], R9 ;  /* 0x0000000904009988 */ /* 0x000fe40008000804 */
[----:B------:R-:W-:Y:S01]  /*09a0*/  BAR.SYNC.DEFER_BLOCKING 0x0 ;  /* 0x0000000000007b1d */ /* 0x000fe20000010000 */
[----:B-1----:R-:W-:-:S05]  /*09b0*/  FADD R6, RZ, R6 ;  /* 0x00000006ff067221 */ /* 0x002fca0000000000 */
[----:B------:R-:W1:Y:S04]  /*09c0*/  @!P2 LDS R3, [R0+UR4] ;  /* 0x000000040003a984 */ /* 0x000e680008000800 */
[----:B-1----:R-:W1:Y:S02]  /*09d0*/  SHFL.BFLY PT, R8, R3, 0x1, 0x1f ;  /* 0x0c201f0003087f89 */ /* 0x002e6400000e0000 */
[----:B-1----:R-:W-:-:S05]  /*09e0*/  FADD R5, R3, R8 ;  /* 0x0000000803057221 */ /* 0x002fca0000000000 */
[----:B------:R-:W-:Y:S01]  /*09f0*/  @P0 STS [R0+UR4], R5 ;  /* 0x0000000500000988 */ /* 0x000fe20008000804 */
[----:B------:R-:W-:Y:S06]  /*0a00*/  BAR.SYNC.DEFER_BLOCKING 0x0 ;  /* 0x0000000000007b1d */ /* 0x000fec0000010000 */
[----:B------:R-:W1:Y:S02]  /*0a10*/  LDS R7, [UR4] ;  /* 0x00000004ff077984 */ /* 0x000e640008000800 */
[----:B------:R-:W-:Y:S06]  /*0a20*/  BAR.SYNC.DEFER_BLOCKING 0x0 ;  /* 0x0000000000007b1d */ /* 0x000fec0000010000 */
[----:B------:R-:W-:Y:S02]  /*0a30*/  @!P1 STS [R4+UR4], R11 ;  /* 0x0000000b04009988 */ /* 0x000fe40008000804 */
[----:B------:R-:W-:Y:S01]  /*0a40*/  BAR.SYNC.DEFER_BLOCKING 0x0 ;  /* 0x0000000000007b1d */ /* 0x000fe20000010000 */
[----:B-1----:R-:W-:-:S04]  /*0a50*/  FADD R7, RZ, R7 ;  /* 0x00000007ff077221 */ /* 0x002fc80000000000 */
[----:B------:R-:W-:Y:S01]  /*0a60*/  FFMA R8, R6, 2, R7 ;  /* 0x4000000006087823 */ /* 0x000fe20000000007 */
[----:B------:R-:W1:Y:S01]  /*0a70*/  @!P2 LDS R2, [R0+UR4] ;  /* 0x000000040002a984 */ /* 0x000e620008000800 */
[----:B------:R-:W-:-:S03]  /*0a80*/  LOP3.LUT P2, RZ, R14, 0x3f, RZ, 0xc0, !PT ;  /* 0x0000003f0eff7812 */ /* 0x000fc6000784c0ff */
[----:B-1----:R-:W1:Y:S02]  /*0a90*/  SHFL.BFLY PT, R3, R2, 0x1, 0x1f ;  /* 0x0c201f0002037f89 */ /* 0x002e6400000e0000 */
[----:B-1----:R-:W-:-:S05]  /*0aa0*/  FADD R3, R2, R3 ;  /* 0x0000000302037221 */ /* 0x002fca0000000000 */
[----:B------:R-:W-:Y:S01]  /*0ab0*/  @P0 STS [R0+UR4], R3 ;  /* 0x0000000300000988 */ /* 0x000fe20008000804 */
[----:B------:R-:W-:Y:S06]  /*0ac0*/  BAR.SYNC.DEFER_BLOCKING 0x0 ;  /* 0x0000000000007b1d */ /* 0x000fec0000010000 */
[----:B------:R-:W1:Y:S02]  /*0ad0*/  LDS R5, [UR4] ;  /* 0x00000004ff057984 */ /* 0x000e640008000800 */
[----:B-1----:R-:W-:-:S04]  /*0ae0*/  FADD R5, RZ, R5 ;  /* 0x00000005ff057221 */ /* 0x002fc80000000000 */
[----:B------:R-:W-:-:S04]  /*0af0*/  FADD R5, R5, R8 ;  /* 0x0000000805057221 */ /* 0x000fc80000000000 */
[----:B------:R-:W-:Y:S01]  /*0b00*/  FADD R5, R5, 9.9999999747524270788e-07 ;  /* 0x358637bd05057421 */ /* 0x000fe20000000000 */
[----:B------:R-:W-:Y:S04]  /*0b10*/  BAR.SYNC.DEFER_BLOCKING 0x0 ;  /* 0x0000000000007b1d */ /* 0x000fe80000010000 */
[C---:B------:R-:W-:Y:S02]  /*0b20*/  FSETP.GT.AND P0, PT, |R5|.reuse, 8.50705917302346158658e+37, PT ;  /* 0x7e8000000500780b */ /* 0x040fe40003f04200 */
[----:B------:R-:W-:-:S11]  /*0b30*/  FSETP.GEU.AND P1, PT, |R5|, 1.175494350822287508e-38, PT ;  /* 0x008000000500780b */ /* 0x000fd60003f2e200 */
[----:B------:R-:W-:Y:S01]  /*0b40*/  @P0 FMUL R5, R5, 0.25 ;  /* 0x3e80000005050820 */ /* 0x000fe20000400000 */
[----:B------:R-:W-:Y:S06]  /*0b50*/  @P2 EXIT ;  /* 0x000000000000294d */ /* 0x000fec0003800000 */
[----:B------:R-:W-:Y:S01]  /*0b60*/  @!P1 FMUL R5, R5, 16777216 ;  /* 0x4b80000005059820 */ /* 0x000fe20000400000 */
[----:B------:R-:W0:Y:S01]  /*0b70*/  LDC.64 R2, c[0x0][0x210] ;  /* 0x00008400ff027b82 */ /* 0x000e220000000a00 */
[----:B------:R-:W-:-:S04]  /*0b80*/  FADD R6, R6, R6 ;  /* 0x0000000606067221 */ /* 0x000fc80000000000 */
[----:B------:R-:W1:Y:S01]  /*0b90*/  MUFU.RCP R5, R5 ;  /* 0x0000000500057308 */ /* 0x000e620000001000 */
[----:B------:R-:W-:-:S04]  /*0ba0*/  @P0 FMUL R6, R6, 0.25 ;  /* 0x3e80000006060820 */ /* 0x000fc80000400000 */
[----:B------:R-:W-:-:S04]  /*0bb0*/  @!P1 FMUL R6, R6, 16777216 ;  /* 0x4b80000006069820 */ /* 0x000fc80000400000 */
[----:B-1----:R-:W-:-:S05]  /*0bc0*/  FFMA R7, R5, -R6, 1 ;  /* 0x3f80000005077423 */ /* 0x002fca0000000806 */
[----:B0-----:R-:W-:Y:S01]  /*0bd0*/  STG.E desc[UR6][R2.64], R7 ;  /* 0x0000000702007986 */ /* 0x001fe2000c101906 */
[----:B------:R-:W-:Y:S05]  /*0be0*/  EXIT ;  /* 0x000000000000794d */ /* 0x000fea0003800000 */
.L_x_0:
[----:B------:R-:W-:-:S00]  /*0bf0*/  BRA `(.L_x_0) ;  /* 0xfffffffc00fc7947 */ /* 0x000fc0000383ffff */
[----:B------:R-:W-:-:S00]  /*0c00*/  NOP ;  /* 0x0000000000007918 */ /* 0x000fc00000000000 */
[----:B------:R-:W-:-:S00]  /*0c10*/  NOP ;  /* 0x0000000000007918 */ /* 0x000fc00000000000 */
[----:B------:R-:W-:-:S00]  /*0c20*/  NOP ;  /* 0x0000000000007918 */ /* 0x000fc00000000000 */
[----:B------:R-:W-:-:S00]  /*0c30*/  NOP ;  /* 0x0000000000007918 */ /* 0x000fc00000000000 */
[----:B------:R-:W-:-:S00]  /*0c40*/  NOP ;  /* 0x0000000000007918 */ /* 0x000fc00000000000 */
[----:B------:R-:W-:-:S00]  /*0c50*/  NOP ;  /* 0x0000000000007918 */ /* 0x000fc00000000000 */
[----:B------:R-:W-:-:S00]  /*0c60*/  NOP ;  /* 0x0000000000007918 */ /* 0x000fc00000000000 */
[----:B------:R-:W-:-:S00]  /*0c70*/  NOP ;  /* 0x0000000000007918 */ /* 0x000fc00000000000 */
.L_x_1:


//--------------------- .nv.shared.triton_per_fused_add_div_mean_mul_rsub_sum_0 --------------------------
	.section	.nv.shared.triton_per_fused_add_div_mean_mul_rsub_sum_0,"aw",@nobits
	.sectionflags	@""
	.align	16
	.zero		1024


//--------------------- .nv.constant0.triton_per_fused_add_div_mean_mul_rsub_sum_0 --------------------------
	.section	.nv.constant0.triton_per_fused_add_div_mean_mul_rsub_sum_0,"a",@progbits
	.sectionflags	@""
	.align	4
.nv.constant0.triton_per_fused_add_div_mean_mul_rsub_sum_0:
	.zero		556
